//
// Generated by NVIDIA NVVM Compiler
//
// Compiler Build ID: CL-36424714
// Cuda compilation tools, release 13.0, V13.0.88
// Based on NVVM 20.0.0
//

.version 9.0
.target sm_100
.address_size 64

	// .globl	_Z11curand_testP17curandStateXORWOWPf
.global .align 4 .b8 precalc_xorwow_matrix[102400];
.global .align 4 .b8 precalc_xorwow_offset_matrix[102400];
.global .align 4 .b8 mrg32k3aM1[2304];
.global .align 4 .b8 mrg32k3aM2[2304];
.global .align 4 .b8 mrg32k3aM1SubSeq[2016];
.global .align 4 .b8 mrg32k3aM2SubSeq[2016];
.global .align 4 .b8 mrg32k3aM1Seq[2304];
.global .align 4 .b8 mrg32k3aM2Seq[2304];
.const .align 8 .b8 __cr_lgamma_table[72];

.visible .entry _Z11curand_testP17curandStateXORWOWPf(
	.param .u64 .ptr .align 1 _Z11curand_testP17curandStateXORWOWPf_param_0,
	.param .u64 .ptr .align 1 _Z11curand_testP17curandStateXORWOWPf_param_1
)
{
	.reg .b32 	%r<17>;
	.reg .b32 	%f<3>;
	.reg .b64 	%rd<7>;

	ld.param.u64 	%rd1, [_Z11curand_testP17curandStateXORWOWPf_param_0];
	ld.param.u64 	%rd2, [_Z11curand_testP17curandStateXORWOWPf_param_1];
	cvta.to.global.u64 	%rd3, %rd2;
	cvta.to.global.u64 	%rd4, %rd1;
	ld.global.v2.u32 	{%r1, %r2}, [%rd4];
	shr.u32 	%r3, %r2, 2;
	xor.b32  	%r4, %r3, %r2;
	ld.global.v2.u32 	{%r5, %r6}, [%rd4+8];
	ld.global.v2.u32 	{%r7, %r8}, [%rd4+16];
	st.global.v2.u32 	[%rd4+8], {%r6, %r7};
	shl.b32 	%r9, %r8, 4;
	shl.b32 	%r10, %r4, 1;
	xor.b32  	%r11, %r10, %r9;
	xor.b32  	%r12, %r11, %r4;
	xor.b32  	%r13, %r12, %r8;
	st.global.v2.u32 	[%rd4+16], {%r8, %r13};
	add.s32 	%r14, %r1, 362437;
	st.global.v2.u32 	[%rd4], {%r14, %r5};
	add.s32 	%r15, %r13, %r14;
	cvt.rn.f32.u32 	%f1, %r15;
	fma.rn.f32 	%f2, %f1, 0f2F800000, 0f2F000000;
	mov.u32 	%r16, %tid.x;
	mul.wide.u32 	%rd5, %r16, 4;
	add.s64 	%rd6, %rd3, %rd5;
	st.global.f32 	[%rd6], %f2;
	ret;

}


// ===== COMPILED SASS (sm_100) =====

	.target	sm_100

	.elftype	@"ET_EXEC"


//--------------------- .note.nv.tkinfo           --------------------------
	.section	.note.nv.tkinfo,"",@"SHT_NOTE"
	.sectionflags	@"SHF_NOTE_NV_TKINFO"
	.tkinfo
        /*0018*/ 	.word	0x00000002
        /*0030*/ 	.string	""
        /*0030*/ 	.string	"ptxas"
        /*0030*/ 	.string	"Cuda compilation tools, release 13.0, V13.0.88"
        /*0030*/ 	.string	"Build cuda_13.0.r13.0/compiler.36424714_0"
        /*0030*/ 	.string	"-arch sm_100 -m 64 "



//--------------------- .note.nv.cuinfo           --------------------------
	.section	.note.nv.cuinfo,"",@"SHT_NOTE"
	.sectionflags	@"SHF_NOTE_NV_CUINFO"
        /*0018*/ 	.short	0x0002
        /*001a*/ 	.short	0x0064
        /*001c*/ 	.short	0x0082
	.zero		2


//--------------------- .nv.info                  --------------------------
	.section	.nv.info,"",@"SHT_CUDA_INFO"
	.align	4


	//----- nvinfo : EIATTR_REGCOUNT
	.align		4
        /*0000*/ 	.byte	0x04, 0x2f
        /*0002*/ 	.short	(.L_10 - .L_9)
	.align		4
.L_9:
        /*0004*/ 	.word	index@(_Z11curand_testP17curandStateXORWOWPf)
        /*0008*/ 	.word	0x00000016


	//----- nvinfo : EIATTR_FRAME_SIZE
	.align		4
.L_10:
        /*000c*/ 	.byte	0x04, 0x11
        /*000e*/ 	.short	(.L_12 - .L_11)
	.align		4
.L_11:
        /*0010*/ 	.word	index@(_Z11curand_testP17curandStateXORWOWPf)
        /*0014*/ 	.word	0x00000000


	//----- nvinfo : EIATTR_MIN_STACK_SIZE
	.align		4
.L_12:
        /*0018*/ 	.byte	0x04, 0x12
        /*001a*/ 	.short	(.L_14 - .L_13)
	.align		4
.L_13:
        /*001c*/ 	.word	index@(_Z11curand_testP17curandStateXORWOWPf)
        /*0020*/ 	.word	0x00000000
.L_14:


//--------------------- .nv.compat                --------------------------
	.section	.nv.compat,"",@"SHT_CUDA_COMPAT_INFO"
	.align	4
        /*0000*/ 	.byte	0x02, 0x09, 0x00, 0x00, 0x02, 0x02, 0x01, 0x00, 0x02, 0x05, 0x05, 0x00, 0x03, 0x07, 0x01, 0x01
        /*0010*/ 	.byte	0x02, 0x03, 0x00, 0x00, 0x02, 0x06, 0x01, 0x00, 0x04, 0x0b, 0x08, 0x00, 0x09, 0x00, 0x00, 0x00
        /*0020*/ 	.byte	0x00, 0x00, 0x00, 0x00


//--------------------- .nv.info._Z11curand_testP17curandStateXORWOWPf --------------------------
	.section	.nv.info._Z11curand_testP17curandStateXORWOWPf,"",@"SHT_CUDA_INFO"
	.sectionflags	@""
	.align	4


	//----- nvinfo : EIATTR_CUDA_API_VERSION
	.align		4
        /*0000*/ 	.byte	0x04, 0x37
        /*0002*/ 	.short	(.L_16 - .L_15)
.L_15:
        /*0004*/ 	.word	0x00000082


	//----- nvinfo : EIATTR_KPARAM_INFO
	.align		4
.L_16:
        /*0008*/ 	.byte	0x04, 0x17
        /*000a*/ 	.short	(.L_18 - .L_17)
.L_17:
        /*000c*/ 	.word	0x00000000
        /*0010*/ 	.short	0x0001
        /*0012*/ 	.short	0x0008
        /*0014*/ 	.byte	0x00, 0xf5, 0x21, 0x00


	//----- nvinfo : EIATTR_KPARAM_INFO
	.align		4
.L_18:
        /*0018*/ 	.byte	0x04, 0x17
        /*001a*/ 	.short	(.L_20 - .L_19)
.L_19:
        /*001c*/ 	.word	0x00000000
        /*0020*/ 	.short	0x0000
        /*0022*/ 	.short	0x0000
        /*0024*/ 	.byte	0x00, 0xf5, 0x21, 0x00


	//----- nvinfo : EIATTR_SPARSE_MMA_MASK
	.align		4
.L_20:
        /*0028*/ 	.byte	0x03, 0x50
        /*002a*/ 	.short	0x0000


	//----- nvinfo : EIATTR_MAXREG_COUNT
	.align		4
        /*002c*/ 	.byte	0x03, 0x1b
        /*002e*/ 	.short	0x00ff


	//----- nvinfo : EIATTR_MERCURY_ISA_VERSION
	.align		4
        /*0030*/ 	.byte	0x03, 0x5f
        /*0032*/ 	.short	0x0101


	//----- nvinfo : EIATTR_VRC_CTA_INIT_COUNT
	.align		4
        /*0034*/ 	.byte	0x02, 0x4a
	.zero		1
	.zero		1


	//----- nvinfo : EIATTR_EXIT_INSTR_OFFSETS
	.align		4
        /*0038*/ 	.byte	0x04, 0x1c
        /*003a*/ 	.short	(.L_22 - .L_21)


	//   ....[0]....
.L_21:
        /*003c*/ 	.word	0x000001c0


	//----- nvinfo : EIATTR_CBANK_PARAM_SIZE
	.align		4
.L_22:
        /*0040*/ 	.byte	0x03, 0x19
        /*0042*/ 	.short	0x0010


	//----- nvinfo : EIATTR_PARAM_CBANK
	.align		4
        /*0044*/ 	.byte	0x04, 0x0a
        /*0046*/ 	.short	(.L_24 - .L_23)
	.align		4
.L_23:
        /*0048*/ 	.word	index@(.nv.constant0._Z11curand_testP17curandStateXORWOWPf)
        /*004c*/ 	.short	0x0380
        /*004e*/ 	.short	0x0010


	//----- nvinfo : EIATTR_SW_WAR
	.align		4
.L_24:
        /*0050*/ 	.byte	0x04, 0x36
        /*0052*/ 	.short	(.L_26 - .L_25)
.L_25:
        /*0054*/ 	.word	0x00000008
.L_26:


//--------------------- .nv.callgraph             --------------------------
	.section	.nv.callgraph,"",@"SHT_CUDA_CALLGRAPH"
	.align	4
	.sectionentsize	8
	.align		4
        /*0000*/ 	.word	0x00000000
	.align		4
        /*0004*/ 	.word	0xffffffff
	.align		4
        /*0008*/ 	.word	0x00000000
	.align		4
        /*000c*/ 	.word	0xfffffffe
	.align		4
        /*0010*/ 	.word	0x00000000
	.align		4
        /*0014*/ 	.word	0xfffffffd
	.align		4
        /*0018*/ 	.word	0x00000000
	.align		4
        /*001c*/ 	.word	0xfffffffc


//--------------------- .nv.constant4             --------------------------
	.section	.nv.constant4,"a",@progbits
	.align	8
	.align		8
.nv.constant4:
        /*0000*/ 	.dword	precalc_xorwow_matrix
	.align		8
        /*0008*/ 	.dword	precalc_xorwow_offset_matrix
	.align		8
        /*0010*/ 	.dword	mrg32k3aM1
	.align		8
        /*0018*/ 	.dword	mrg32k3aM2
	.align		8
        /*0020*/ 	.dword	mrg32k3aM1SubSeq
	.align		8
        /*0028*/ 	.dword	mrg32k3aM2SubSeq
	.align		8
        /*0030*/ 	.dword	mrg32k3aM1Seq
	.align		8
        /*0038*/ 	.dword	mrg32k3aM2Seq


//--------------------- .nv.constant3             --------------------------
	.section	.nv.constant3,"a",@progbits
	.align	8
.nv.constant3:
	.type		__cr_lgamma_table,@object
	.size		__cr_lgamma_table,(.L_8 - __cr_lgamma_table)
__cr_lgamma_table:
        /*0000*/ 	.byte	0x00, 0x00, 0x00, 0x00, 0x00, 0x00, 0x00, 0x00, 0x00, 0x00, 0x00, 0x00, 0x00, 0x00, 0x00, 0x00
        /*0010*/ 	.byte	0xef, 0x39, 0xfa, 0xfe, 0x42, 0x2e, 0xe6, 0x3f, 0x02, 0x20, 0x2a, 0xfa, 0x0b, 0xab, 0xfc, 0x3f
        /*0020*/ 	.byte	0xf9, 0x2c, 0x92, 0x7c, 0xa7, 0x6c, 0x09, 0x40, 0xc9, 0x79, 0x44, 0x3c, 0x64, 0x26, 0x13, 0x40
        /*0030*/ 	.byte	0xca, 0x01, 0xcf, 0x3a, 0x27, 0x51, 0x1a, 0x40, 0x30, 0xcc, 0x2d, 0xf3, 0xe1, 0x0c, 0x21, 0x40
        /*0040*/ 	.byte	0x0d, 0xb7, 0xfc, 0x82, 0x8e, 0x35, 0x25, 0x40
.L_8:


//--------------------- .text._Z11curand_testP17curandStateXORWOWPf --------------------------
	.section	.text._Z11curand_testP17curandStateXORWOWPf,"ax",@progbits
	.align	128
        .global         _Z11curand_testP17curandStateXORWOWPf
        .type           _Z11curand_testP17curandStateXORWOWPf,@function
        .size           _Z11curand_testP17curandStateXORWOWPf,(.L_x_1 - _Z11curand_testP17curandStateXORWOWPf)
        .other          _Z11curand_testP17curandStateXORWOWPf,@"STO_CUDA_ENTRY STV_DEFAULT"
_Z11curand_testP17curandStateXORWOWPf:
.text._Z11curand_testP17curandStateXORWOWPf:
[----:B------:R-:W-:Y:S08]  /*0000*/  LDC R1, c[0x0][0x37c] ;  /* 0x0000df00ff017b82 */ /* 0x000ff00000000800 */
[----:B------:R-:W0:Y:S01]  /*0010*/  LDC.64 R2, c[0x0][0x380] ;  /* 0x0000e000ff027b82 */ /* 0x000e220000000a00 */
[----:B------:R-:W0:Y:S01]  /*0020*/  LDCU.64 UR4, c[0x0][0x358] ;  /* 0x00006b00ff0477ac */ /* 0x000e220008000a00 */
[----:B------:R-:W1:Y:S06]  /*0030*/  S2R R15, SR_TID.X ;  /* 0x00000000000f7919 */ /* 0x000e6c0000002100 */
[----:B------:R-:W1:Y:S01]  /*0040*/  LDC.64 R8, c[0x0][0x388] ;  /* 0x0000e200ff087b82 */ /* 0x000e620000000a00 */
[----:B0-----:R-:W2:Y:S04]  /*0050*/  LDG.E.64 R10, desc[UR4][R2.64] ;  /* 0x00000004020a7981 */ /* 0x001ea8000c1e1b00 */
[----:B------:R-:W3:Y:S04]  /*0060*/  LDG.E.64 R6, desc[UR4][R2.64+0x10] ;  /* 0x0000100402067981 */ /* 0x000ee8000c1e1b00 */
[----:B------:R-:W4:Y:S01]  /*0070*/  LDG.E.64 R4, desc[UR4][R2.64+0x8] ;  /* 0x0000080402047981 */ /* 0x000f22000c1e1b00 */
[----:B------:R-:W-:-:S02]  /*0080*/  HFMA2 R13, -RZ, RZ, 0.1171875, 0 ;  /* 0x2f800000ff0d7431 */ /* 0x000fc400000001ff */
[----:B-1----:R-:W-:Y:S01]  /*0090*/  IMAD.WIDE.U32 R8, R15, 0x4, R8 ;  /* 0x000000040f087825 */ /* 0x002fe200078e0008 */
[----:B--2---:R-:W-:Y:S02]  /*00a0*/  SHF.R.U32.HI R0, RZ, 0x2, R11 ;  /* 0x00000002ff007819 */ /* 0x004fe4000001160b */
[----:B------:R-:W-:Y:S02]  /*00b0*/  IADD3 R10, PT, PT, R10, 0x587c5, RZ ;  /* 0x000587c50a0a7810 */ /* 0x000fe40007ffe0ff */
[----:B------:R-:W-:Y:S01]  /*00c0*/  LOP3.LUT R0, R0, R11, RZ, 0x3c, !PT ;  /* 0x0000000b00007212 */ /* 0x000fe200078e3cff */
[----:B---3--:R-:W-:Y:S01]  /*00d0*/  IMAD.SHL.U32 R11, R7, 0x10, RZ ;  /* 0x00000010070b7824 */ /* 0x008fe200078e00ff */
[----:B------:R-:W-:Y:S01]  /*00e0*/  MOV R18, R7 ;  /* 0x0000000700127202 */ /* 0x000fe20000000f00 */
[----:B------:R-:W-:Y:S02]  /*00f0*/  IMAD.MOV.U32 R17, RZ, RZ, R6 ;  /* 0x000000ffff117224 */ /* 0x000fe400078e0006 */
[----:B------:R-:W-:-:S02]  /*0100*/  IMAD.SHL.U32 R12, R0, 0x2, RZ ;  /* 0x00000002000c7824 */ /* 0x000fc400078e00ff */
[----:B----4-:R-:W-:-:S03]  /*0110*/  IMAD.MOV.U32 R16, RZ, RZ, R5 ;  /* 0x000000ffff107224 */ /* 0x010fc600078e0005 */
[----:B------:R-:W-:Y:S02]  /*0120*/  LOP3.LUT R12, R0, R12, R11, 0x96, !PT ;  /* 0x0000000c000c7212 */ /* 0x000fe400078e960b */
[----:B------:R-:W-:Y:S01]  /*0130*/  MOV R11, R4 ;  /* 0x00000004000b7202 */ /* 0x000fe20000000f00 */
[----:B------:R-:W-:Y:S01]  /*0140*/  STG.E.64 desc[UR4][R2.64+0x8], R16 ;  /* 0x0000081002007986 */ /* 0x000fe2000c101b04 */
[----:B------:R-:W-:-:S03]  /*0150*/  LOP3.LUT R19, R12, R7, RZ, 0x3c, !PT ;  /* 0x000000070c137212 */ /* 0x000fc600078e3cff */
[----:B------:R-:W-:Y:S02]  /*0160*/  STG.E.64 desc[UR4][R2.64], R10 ;  /* 0x0000000a02007986 */ /* 0x000fe4000c101b04 */
[----:B------:R-:W-:Y:S02]  /*0170*/  IMAD.IADD R0, R19, 0x1, R10 ;  /* 0x0000000113007824 */ /* 0x000fe400078e020a */
[----:B------:R-:W-:Y:S03]  /*0180*/  STG.E.64 desc[UR4][R2.64+0x10], R18 ;  /* 0x0000101202007986 */ /* 0x000fe6000c101b04 */
[----:B------:R-:W-:-:S05]  /*0190*/  I2FP.F32.U32 R0, R0 ;  /* 0x0000000000007245 */ /* 0x000fca0000201000 */
[----:B------:R-:W-:-:S05]  /*01a0*/  FFMA R13, R0, R13, 1.1641532182693481445e-10 ;  /* 0x2f000000000d7423 */ /* 0x000fca000000000d */
[----:B------:R-:W-:Y:S01]  /*01b0*/  STG.E desc[UR4][R8.64], R13 ;  /* 0x0000000d08007986 */ /* 0x000fe2000c101904 */
[----:B------:R-:W-:Y:S05]  /*01c0*/  EXIT ;  /* 0x000000000000794d */ /* 0x000fea0003800000 */
.L_x_0:
[----:B------:R-:W-:-:S00]  /*01d0*/  BRA `(.L_x_0) ;  /* 0xfffffffc00fc7947 */ /* 0x000fc0000383ffff */
[----:B------:R-:W-:-:S00]  /*01e0*/  NOP ;  /* 0x0000000000007918 */ /* 0x000fc00000000000 */
        /* <DEDUP_REMOVED lines=9> */
.L_x_1:


//--------------------- .nv.global.init           --------------------------
	.section	.nv.global.init,"aw",@progbits
	.align	4
.nv.global.init:
	.type		mrg32k3aM1SubSeq,@object
	.size		mrg32k3aM1SubSeq,(mrg32k3aM2SubSeq - mrg32k3aM1SubSeq)
mrg32k3aM1SubSeq:
        /*0000*/ 	.byte	0x0b, 0xcc, 0xee, 0x04, 0x73, 0x29, 0x8b, 0x6f, 0xf6, 0x53, 0x03, 0xf6, 0x23, 0xf6, 0xea, 0xda
        /* <DEDUP_REMOVED lines=125> */
	.type		mrg32k3aM2SubSeq,@object
	.size		mrg32k3aM2SubSeq,(mrg32k3aM1 - mrg32k3aM2SubSeq)
mrg32k3aM2SubSeq:
        /* <DEDUP_REMOVED lines=126> */
	.type		mrg32k3aM1,@object
	.size		mrg32k3aM1,(mrg32k3aM1Seq - mrg32k3aM1)
mrg32k3aM1:
        /* <DEDUP_REMOVED lines=144> */
	.type		mrg32k3aM1Seq,@object
	.size		mrg32k3aM1Seq,(mrg32k3aM2 - mrg32k3aM1Seq)
mrg32k3aM1Seq:
        /* <DEDUP_REMOVED lines=144> */
	.type		mrg32k3aM2,@object
	.size		mrg32k3aM2,(mrg32k3aM2Seq - mrg32k3aM2)
mrg32k3aM2:
        /* <DEDUP_REMOVED lines=144> */
	.type		mrg32k3aM2Seq,@object
	.size		mrg32k3aM2Seq,(precalc_xorwow_matrix - mrg32k3aM2Seq)
mrg32k3aM2Seq:
        /* <DEDUP_REMOVED lines=144> */
	.type		precalc_xorwow_matrix,@object
	.size		precalc_xorwow_matrix,(precalc_xorwow_offset_matrix - precalc_xorwow_matrix)
precalc_xorwow_matrix:
        /* <DEDUP_REMOVED lines=6400> */
	.type		precalc_xorwow_offset_matrix,@object
	.size		precalc_xorwow_offset_matrix,(.L_1 - precalc_xorwow_offset_matrix)
precalc_xorwow_offset_matrix:
        /* <DEDUP_REMOVED lines=6400> */
.L_1:


//--------------------- .nv.shared.reserved.0     --------------------------
	.section	.nv.shared.reserved.0,"aw",@nobits
	.weak		__nv_reservedSMEM_offset_0_alias
	.size		__nv_reservedSMEM_offset_0_alias, 0, 64
	.other		__nv_reservedSMEM_offset_0_alias,@"STO_CUDA_RESERVED_SHARED STV_DEFAULT"
__nv_reservedSMEM_offset_0_alias:
	.zero		0
	.zero		64


//--------------------- .nv.constant0._Z11curand_testP17curandStateXORWOWPf --------------------------
	.section	.nv.constant0._Z11curand_testP17curandStateXORWOWPf,"a",@progbits
	.sectionflags	@""
	.align	4
.nv.constant0._Z11curand_testP17curandStateXORWOWPf:
	.zero		912


//--------------------- SYMBOLS --------------------------

	.type		.nv.reservedSmem.offset0,@object
	.size		.nv.reservedSmem.offset0,0x4
